//
// Generated by NVIDIA NVVM Compiler
//
// Compiler Build ID: CL-36424714
// Cuda compilation tools, release 13.0, V13.0.88
// Based on NVVM 20.0.0
//

.version 9.0
.target sm_100
.address_size 64

	// .globl	_Z12helloFromGPUv
.extern .func  (.param .b32 func_retval0) vprintf
(
	.param .b64 vprintf_param_0,
	.param .b64 vprintf_param_1
)
;
.global .align 1 .b8 $str[23] = {72, 101, 108, 108, 111, 32, 87, 111, 114, 108, 100, 32, 102, 114, 111, 109, 32, 71, 80, 85, 33, 10};
.global .align 1 .b8 $str$1[4] = {37, 100, 10};

.visible .entry _Z12helloFromGPUv()
{
	.reg .b32 	%r<3>;
	.reg .b64 	%rd<3>;

	mov.u64 	%rd1, $str;
	cvta.global.u64 	%rd2, %rd1;
	{ // callseq 0, 0
	.param .b64 param0;
	st.param.b64 	[param0], %rd2;
	.param .b64 param1;
	st.param.b64 	[param1], 0;
	.param .b32 retval0;
	call.uni (retval0), 
	vprintf, 
	(
	param0, 
	param1
	);
	ld.param.b32 	%r1, [retval0];
	} // callseq 0
	ret;

}
	// .globl	_Z9gpu_printi
.visible .entry _Z9gpu_printi(
	.param .u32 _Z9gpu_printi_param_0
)
{
	.local .align 8 .b8 	__local_depot1[8];
	.reg .b64 	%SP;
	.reg .b64 	%SPL;
	.reg .pred 	%p<2>;
	.reg .b32 	%r<8>;
	.reg .b64 	%rd<5>;

	mov.u64 	%SPL, __local_depot1;
	cvta.local.u64 	%SP, %SPL;
	ld.param.u32 	%r2, [_Z9gpu_printi_param_0];
	mov.u32 	%r3, %tid.x;
	mov.u32 	%r4, %ctaid.x;
	mov.u32 	%r5, %ntid.x;
	mad.lo.s32 	%r1, %r4, %r5, %r3;
	setp.ge.s32 	%p1, %r1, %r2;
	@%p1 bra 	$L__BB1_2;
	add.u64 	%rd1, %SP, 0;
	add.u64 	%rd2, %SPL, 0;
	st.local.u32 	[%rd2], %r1;
	mov.u64 	%rd3, $str$1;
	cvta.global.u64 	%rd4, %rd3;
	{ // callseq 1, 0
	.param .b64 param0;
	st.param.b64 	[param0], %rd4;
	.param .b64 param1;
	st.param.b64 	[param1], %rd1;
	.param .b32 retval0;
	call.uni (retval0), 
	vprintf, 
	(
	param0, 
	param1
	);
	ld.param.b32 	%r6, [retval0];
	} // callseq 1
$L__BB1_2:
	ret;

}


// ===== COMPILED SASS (sm_100) =====

	.target	sm_100

	.elftype	@"ET_EXEC"


//--------------------- .note.nv.tkinfo           --------------------------
	.section	.note.nv.tkinfo,"",@"SHT_NOTE"
	.sectionflags	@"SHF_NOTE_NV_TKINFO"
	.tkinfo
        /*0018*/ 	.word	0x00000002
        /*0030*/ 	.string	""
        /*0030*/ 	.string	"ptxas"
        /*0030*/ 	.string	"Cuda compilation tools, release 13.0, V13.0.88"
        /*0030*/ 	.string	"Build cuda_13.0.r13.0/compiler.36424714_0"
        /*0030*/ 	.string	"-arch sm_100 -m 64 "



//--------------------- .note.nv.cuinfo           --------------------------
	.section	.note.nv.cuinfo,"",@"SHT_NOTE"
	.sectionflags	@"SHF_NOTE_NV_CUINFO"
        /*0018*/ 	.short	0x0002
        /*001a*/ 	.short	0x0064
        /*001c*/ 	.short	0x0082
	.zero		2


//--------------------- .nv.info                  --------------------------
	.section	.nv.info,"",@"SHT_CUDA_INFO"
	.align	4


	//----- nvinfo : EIATTR_REGCOUNT
	.align		4
        /*0000*/ 	.byte	0x04, 0x2f
        /*0002*/ 	.short	(.L_3 - .L_2)
	.align		4
.L_2:
        /*0004*/ 	.word	index@(_Z12helloFromGPUv)
        /*0008*/ 	.word	0x00000018


	//----- nvinfo : EIATTR_FRAME_SIZE
	.align		4
.L_3:
        /*000c*/ 	.byte	0x04, 0x11
        /*000e*/ 	.short	(.L_5 - .L_4)
	.align		4
.L_4:
        /*0010*/ 	.word	index@(_Z12helloFromGPUv)
        /*0014*/ 	.word	0x00000000


	//----- nvinfo : EIATTR_REGCOUNT
	.align		4
.L_5:
        /*0018*/ 	.byte	0x04, 0x2f
        /*001a*/ 	.short	(.L_7 - .L_6)
	.align		4
.L_6:
        /*001c*/ 	.word	index@(_Z9gpu_printi)
        /*0020*/ 	.word	0x00000018


	//----- nvinfo : EIATTR_FRAME_SIZE
	.align		4
.L_7:
        /*0024*/ 	.byte	0x04, 0x11
        /*0026*/ 	.short	(.L_9 - .L_8)
	.align		4
.L_8:
        /*0028*/ 	.word	index@(_Z9gpu_printi)
        /*002c*/ 	.word	0x00000008


	//----- nvinfo : EIATTR_MIN_STACK_SIZE
	.align		4
.L_9:
        /*0030*/ 	.byte	0x04, 0x12
        /*0032*/ 	.short	(.L_11 - .L_10)
	.align		4
.L_10:
        /*0034*/ 	.word	index@(_Z9gpu_printi)
        /*0038*/ 	.word	0x00000008


	//----- nvinfo : EIATTR_MIN_STACK_SIZE
	.align		4
.L_11:
        /*003c*/ 	.byte	0x04, 0x12
        /*003e*/ 	.short	(.L_13 - .L_12)
	.align		4
.L_12:
        /*0040*/ 	.word	index@(_Z12helloFromGPUv)
        /*0044*/ 	.word	0x00000000
.L_13:


//--------------------- .nv.compat                --------------------------
	.section	.nv.compat,"",@"SHT_CUDA_COMPAT_INFO"
	.align	4
        /*0000*/ 	.byte	0x02, 0x09, 0x00, 0x00, 0x02, 0x02, 0x01, 0x00, 0x02, 0x05, 0x05, 0x00, 0x03, 0x07, 0x01, 0x01
        /*0010*/ 	.byte	0x02, 0x03, 0x00, 0x00, 0x02, 0x06, 0x01, 0x00, 0x04, 0x0b, 0x08, 0x00, 0x09, 0x00, 0x00, 0x00
        /*0020*/ 	.byte	0x00, 0x00, 0x00, 0x00


//--------------------- .nv.info._Z9gpu_printi    --------------------------
	.section	.nv.info._Z9gpu_printi,"",@"SHT_CUDA_INFO"
	.sectionflags	@""
	.align	4


	//----- nvinfo : EIATTR_CUDA_API_VERSION
	.align		4
        /*0000*/ 	.byte	0x04, 0x37
        /*0002*/ 	.short	(.L_15 - .L_14)
.L_14:
        /*0004*/ 	.word	0x00000082


	//----- nvinfo : EIATTR_KPARAM_INFO
	.align		4
.L_15:
        /*0008*/ 	.byte	0x04, 0x17
        /*000a*/ 	.short	(.L_17 - .L_16)
.L_16:
        /*000c*/ 	.word	0x00000000
        /*0010*/ 	.short	0x0000
        /*0012*/ 	.short	0x0000
        /*0014*/ 	.byte	0x00, 0xf0, 0x11, 0x00


	//----- nvinfo : EIATTR_SPARSE_MMA_MASK
	.align		4
.L_17:
        /*0018*/ 	.byte	0x03, 0x50
        /*001a*/ 	.short	0x0000


	//----- nvinfo : EIATTR_MAXREG_COUNT
	.align		4
        /*001c*/ 	.byte	0x03, 0x1b
        /*001e*/ 	.short	0x00ff


	//----- nvinfo : EIATTR_EXTERNS
	.align		4
        /*0020*/ 	.byte	0x04, 0x0f
        /*0022*/ 	.short	(.L_19 - .L_18)


	//   ....[0]....
	.align		4
.L_18:
        /*0024*/ 	.word	index@(vprintf)


	//----- nvinfo : EIATTR_MERCURY_ISA_VERSION
	.align		4
.L_19:
        /*0028*/ 	.byte	0x03, 0x5f
        /*002a*/ 	.short	0x0101


	//----- nvinfo : EIATTR_VRC_CTA_INIT_COUNT
	.align		4
        /*002c*/ 	.byte	0x02, 0x4a
	.zero		1
	.zero		1


	//----- nvinfo : EIATTR_SYSCALL_OFFSETS
	.align		4
        /*0030*/ 	.byte	0x04, 0x46
        /*0032*/ 	.short	(.L_21 - .L_20)


	//   ....[0]....
.L_20:
        /*0034*/ 	.word	0x00000140


	//----- nvinfo : EIATTR_EXIT_INSTR_OFFSETS
	.align		4
.L_21:
        /*0038*/ 	.byte	0x04, 0x1c
        /*003a*/ 	.short	(.L_23 - .L_22)


	//   ....[0]....
.L_22:
        /*003c*/ 	.word	0x000000c0


	//   ....[1]....
        /*0040*/ 	.word	0x00000150


	//----- nvinfo : EIATTR_CRS_STACK_SIZE
	.align		4
.L_23:
        /*0044*/ 	.byte	0x04, 0x1e
        /*0046*/ 	.short	(.L_25 - .L_24)
.L_24:
        /*0048*/ 	.word	0x00000000


	//----- nvinfo : EIATTR_CBANK_PARAM_SIZE
	.align		4
.L_25:
        /*004c*/ 	.byte	0x03, 0x19
        /*004e*/ 	.short	0x0004


	//----- nvinfo : EIATTR_PARAM_CBANK
	.align		4
        /*0050*/ 	.byte	0x04, 0x0a
        /*0052*/ 	.short	(.L_27 - .L_26)
	.align		4
.L_26:
        /*0054*/ 	.word	index@(.nv.constant0._Z9gpu_printi)
        /*0058*/ 	.short	0x0380
        /*005a*/ 	.short	0x0004


	//----- nvinfo : EIATTR_SW_WAR
	.align		4
.L_27:
        /*005c*/ 	.byte	0x04, 0x36
        /*005e*/ 	.short	(.L_29 - .L_28)
.L_28:
        /*0060*/ 	.word	0x00000008
.L_29:


//--------------------- .nv.info._Z12helloFromGPUv --------------------------
	.section	.nv.info._Z12helloFromGPUv,"",@"SHT_CUDA_INFO"
	.sectionflags	@""
	.align	4


	//----- nvinfo : EIATTR_CUDA_API_VERSION
	.align		4
        /*0000*/ 	.byte	0x04, 0x37
        /*0002*/ 	.short	(.L_31 - .L_30)
.L_30:
        /*0004*/ 	.word	0x00000082


	//----- nvinfo : EIATTR_SPARSE_MMA_MASK
	.align		4
.L_31:
        /*0008*/ 	.byte	0x03, 0x50
        /*000a*/ 	.short	0x0000


	//----- nvinfo : EIATTR_MAXREG_COUNT
	.align		4
        /*000c*/ 	.byte	0x03, 0x1b
        /*000e*/ 	.short	0x00ff


	//----- nvinfo : EIATTR_EXTERNS
	.align		4
        /*0010*/ 	.byte	0x04, 0x0f
        /*0012*/ 	.short	(.L_33 - .L_32)


	//   ....[0]....
	.align		4
.L_32:
        /*0014*/ 	.word	index@(vprintf)


	//----- nvinfo : EIATTR_MERCURY_ISA_VERSION
	.align		4
.L_33:
        /*0018*/ 	.byte	0x03, 0x5f
        /*001a*/ 	.short	0x0101


	//----- nvinfo : EIATTR_VRC_CTA_INIT_COUNT
	.align		4
        /*001c*/ 	.byte	0x02, 0x4a
	.zero		1
	.zero		1


	//----- nvinfo : EIATTR_SYSCALL_OFFSETS
	.align		4
        /*0020*/ 	.byte	0x04, 0x46
        /*0022*/ 	.short	(.L_35 - .L_34)


	//   ....[0]....
.L_34:
        /*0024*/ 	.word	0x00000080


	//----- nvinfo : EIATTR_EXIT_INSTR_OFFSETS
	.align		4
.L_35:
        /*0028*/ 	.byte	0x04, 0x1c
        /*002a*/ 	.short	(.L_37 - .L_36)


	//   ....[0]....
.L_36:
        /*002c*/ 	.word	0x00000090


	//----- nvinfo : EIATTR_SW_WAR
	.align		4
.L_37:
        /*0030*/ 	.byte	0x04, 0x36
        /*0032*/ 	.short	(.L_39 - .L_38)
.L_38:
        /*0034*/ 	.word	0x00000008
.L_39:


//--------------------- .nv.callgraph             --------------------------
	.section	.nv.callgraph,"",@"SHT_CUDA_CALLGRAPH"
	.align	4
	.sectionentsize	8
	.align		4
        /*0000*/ 	.word	0x00000000
	.align		4
        /*0004*/ 	.word	0xffffffff
	.align		4
        /*0008*/ 	.word	index@(_Z9gpu_printi)
	.align		4
        /*000c*/ 	.word	index@(vprintf)
	.align		4
        /*0010*/ 	.word	index@(_Z12helloFromGPUv)
	.align		4
        /*0014*/ 	.word	index@(vprintf)
	.align		4
        /*0018*/ 	.word	0x00000000
	.align		4
        /*001c*/ 	.word	0xfffffffe
	.align		4
        /*0020*/ 	.word	0x00000000
	.align		4
        /*0024*/ 	.word	0xfffffffd
	.align		4
        /*0028*/ 	.word	0x00000000
	.align		4
        /*002c*/ 	.word	0xfffffffc


//--------------------- .nv.constant4             --------------------------
	.section	.nv.constant4,"a",@progbits
	.align	8
	.align		8
.nv.constant4:
        /*0000*/ 	.dword	vprintf
	.align		8
        /*0008*/ 	.dword	$str
	.align		8
        /*0010*/ 	.dword	$str$1


//--------------------- .text._Z9gpu_printi       --------------------------
	.section	.text._Z9gpu_printi,"ax",@progbits
	.align	128
        .global         _Z9gpu_printi
        .type           _Z9gpu_printi,@function
        .size           _Z9gpu_printi,(.L_x_4 - _Z9gpu_printi)
        .other          _Z9gpu_printi,@"STO_CUDA_ENTRY STV_DEFAULT"
_Z9gpu_printi:
.text._Z9gpu_printi:
[----:B------:R-:W0:Y:S01]  /*0000*/  LDC R1, c[0x0][0x37c] ;  /* 0x0000df00ff017b82 */ /* 0x000e220000000800 */
[----:B------:R-:W1:Y:S01]  /*0010*/  S2R R0, SR_TID.X ;  /* 0x0000000000007919 */ /* 0x000e620000002100 */
[----:B------:R-:W2:Y:S06]  /*0020*/  LDCU UR5, c[0x0][0x2fc] ;  /* 0x00005f80ff0577ac */ /* 0x000eac0008000800 */
[----:B------:R-:W1:Y:S01]  /*0030*/  S2UR UR6, SR_CTAID.X ;  /* 0x00000000000679c3 */ /* 0x000e620000002500 */
[----:B0-----:R-:W-:Y:S01]  /*0040*/  VIADD R1, R1, 0xfffffff8 ;  /* 0xfffffff801017836 */ /* 0x001fe20000000000 */
[----:B------:R-:W0:Y:S01]  /*0050*/  LDCU UR7, c[0x0][0x380] ;  /* 0x00007000ff0777ac */ /* 0x000e220008000800 */
[----:B------:R-:W3:Y:S05]  /*0060*/  LDCU UR4, c[0x0][0x2f8] ;  /* 0x00005f00ff0477ac */ /* 0x000eea0008000800 */
[----:B------:R-:W1:Y:S01]  /*0070*/  LDC R3, c[0x0][0x360] ;  /* 0x0000d800ff037b82 */ /* 0x000e620000000800 */
[----:B---3--:R-:W-:-:S05]  /*0080*/  IADD3 R6, P1, PT, R1, UR4, RZ ;  /* 0x0000000401067c10 */ /* 0x008fca000ff3e0ff */
[----:B--2---:R-:W-:Y:S02]  /*0090*/  IMAD.X R7, RZ, RZ, UR5, P1 ;  /* 0x00000005ff077e24 */ /* 0x004fe400088e06ff */
[----:B-1----:R-:W-:-:S05]  /*00a0*/  IMAD R0, R3, UR6, R0 ;  /* 0x0000000603007c24 */ /* 0x002fca000f8e0200 */
[----:B0-----:R-:W-:-:S13]  /*00b0*/  ISETP.GE.AND P0, PT, R0, UR7, PT ;  /* 0x0000000700007c0c */ /* 0x001fda000bf06270 */
[----:B------:R-:W-:Y:S05]  /*00c0*/  @P0 EXIT ;  /* 0x000000000000094d */ /* 0x000fea0003800000 */
[----:B------:R-:W-:Y:S01]  /*00d0*/  MOV R2, 0x0 ;  /* 0x0000000000027802 */ /* 0x000fe20000000f00 */
[----:B------:R0:W-:Y:S01]  /*00e0*/  STL [R1], R0 ;  /* 0x0000000001007387 */ /* 0x0001e20000100800 */
[----:B------:R-:W1:Y:S04]  /*00f0*/  LDCU.64 UR4, c[0x4][0x10] ;  /* 0x01000200ff0477ac */ /* 0x000e680008000a00 */
[----:B------:R-:W2:Y:S01]  /*0100*/  LDC.64 R2, c[0x4][R2] ;  /* 0x0100000002027b82 */ /* 0x000ea20000000a00 */
[----:B-1----:R-:W-:Y:S01]  /*0110*/  MOV R4, UR4 ;  /* 0x0000000400047c02 */ /* 0x002fe20008000f00 */
[----:B0-----:R-:W-:-:S07]  /*0120*/  IMAD.U32 R5, RZ, RZ, UR5 ;  /* 0x00000005ff057e24 */ /* 0x001fce000f8e00ff */
[----:B------:R-:W-:-:S07]  /*0130*/  LEPC R20, `(.L_x_0) ;  /* 0x000000001014794e */ /* 0x000fce0000000000 */
[----:B--2---:R-:W-:Y:S05]  /*0140*/  CALL.ABS.NOINC R2 ;  /* 0x0000000002007343 */ /* 0x004fea0003c00000 */
.L_x_0:
[----:B------:R-:W-:Y:S05]  /*0150*/  EXIT ;  /* 0x000000000000794d */ /* 0x000fea0003800000 */
.L_x_1:
[----:B------:R-:W-:-:S00]  /*0160*/  BRA `(.L_x_1) ;  /* 0xfffffffc00fc7947 */ /* 0x000fc0000383ffff */
[----:B------:R-:W-:-:S00]  /*0170*/  NOP ;  /* 0x0000000000007918 */ /* 0x000fc00000000000 */
        /* <DEDUP_REMOVED lines=8> */
.L_x_4:


//--------------------- .text._Z12helloFromGPUv   --------------------------
	.section	.text._Z12helloFromGPUv,"ax",@progbits
	.align	128
        .global         _Z12helloFromGPUv
        .type           _Z12helloFromGPUv,@function
        .size           _Z12helloFromGPUv,(.L_x_5 - _Z12helloFromGPUv)
        .other          _Z12helloFromGPUv,@"STO_CUDA_ENTRY STV_DEFAULT"
_Z12helloFromGPUv:
.text._Z12helloFromGPUv:
[----:B------:R-:W0:Y:S01]  /*0000*/  LDC R1, c[0x0][0x37c] ;  /* 0x0000df00ff017b82 */ /* 0x000e220000000800 */
[----:B------:R-:W-:Y:S01]  /*0010*/  MOV R0, 0x0 ;  /* 0x0000000000007802 */ /* 0x000fe20000000f00 */
[----:B------:R-:W1:Y:S01]  /*0020*/  LDCU.64 UR4, c[0x4][0x8] ;  /* 0x01000100ff0477ac */ /* 0x000e620008000a00 */
[----:B------:R-:W-:-:S05]  /*0030*/  CS2R R6, SRZ ;  /* 0x0000000000067805 */ /* 0x000fca000001ff00 */
[----:B------:R2:W3:Y:S01]  /*0040*/  LDC.64 R2, c[0x4][R0] ;  /* 0x0100000000027b82 */ /* 0x0004e20000000a00 */
[----:B-1----:R-:W-:Y:S02]  /*0050*/  IMAD.U32 R4, RZ, RZ, UR4 ;  /* 0x00000004ff047e24 */ /* 0x002fe4000f8e00ff */
[----:B--2---:R-:W-:-:S07]  /*0060*/  IMAD.U32 R5, RZ, RZ, UR5 ;  /* 0x00000005ff057e24 */ /* 0x004fce000f8e00ff */
[----:B------:R-:W-:-:S07]  /*0070*/  LEPC R20, `(.L_x_2) ;  /* 0x000000001014794e */ /* 0x000fce0000000000 */
[----:B0--3--:R-:W-:Y:S05]  /*0080*/  CALL.ABS.NOINC R2 ;  /* 0x0000000002007343 */ /* 0x009fea0003c00000 */
.L_x_2:
[----:B------:R-:W-:Y:S05]  /*0090*/  EXIT ;  /* 0x000000000000794d */ /* 0x000fea0003800000 */
.L_x_3:
        /* <DEDUP_REMOVED lines=14> */
.L_x_5:


//--------------------- .nv.global.init           --------------------------
	.section	.nv.global.init,"aw",@progbits
.nv.global.init:
	.type		$str$1,@object
	.size		$str$1,($str - $str$1)
$str$1:
        /*0000*/ 	.byte	0x25, 0x64, 0x0a, 0x00
	.type		$str,@object
	.size		$str,(.L_0 - $str)
$str:
        /*0004*/ 	.byte	0x48, 0x65, 0x6c, 0x6c, 0x6f, 0x20, 0x57, 0x6f, 0x72, 0x6c, 0x64, 0x20, 0x66, 0x72, 0x6f, 0x6d
        /*0014*/ 	.byte	0x20, 0x47, 0x50, 0x55, 0x21, 0x0a, 0x00
.L_0:


//--------------------- .nv.shared.reserved.0     --------------------------
	.section	.nv.shared.reserved.0,"aw",@nobits
	.weak		__nv_reservedSMEM_offset_0_alias
	.size		__nv_reservedSMEM_offset_0_alias, 0, 64
	.other		__nv_reservedSMEM_offset_0_alias,@"STO_CUDA_RESERVED_SHARED STV_DEFAULT"
__nv_reservedSMEM_offset_0_alias:
	.zero		0
	.zero		64


//--------------------- .nv.constant0._Z9gpu_printi --------------------------
	.section	.nv.constant0._Z9gpu_printi,"a",@progbits
	.sectionflags	@""
	.align	4
.nv.constant0._Z9gpu_printi:
	.zero		900


//--------------------- .nv.constant0._Z12helloFromGPUv --------------------------
	.section	.nv.constant0._Z12helloFromGPUv,"a",@progbits
	.sectionflags	@""
	.align	4
.nv.constant0._Z12helloFromGPUv:
	.zero		896


//--------------------- SYMBOLS --------------------------

	.type		.nv.reservedSmem.offset0,@object
	.size		.nv.reservedSmem.offset0,0x4
	.type		vprintf,@function
